	.headerflags	@"EF_CUDA_TEXMODE_UNIFIED EF_CUDA_64BIT_ADDRESS EF_CUDA_ACCELERATORS EF_CUDA_SM90 EF_CUDA_VIRTUAL_SM(EF_CUDA_SM90)"
	.elftype	@"ET_EXEC"


//--------------------- .nv.info                  --------------------------
	.section	.nv.info,"",@"SHT_CUDA_INFO"
	.align	4


	//----- nvinfo : EIATTR_REGCOUNT
	.align		4
        /*0000*/ 	.byte	0x04, 0x2f
        /*0002*/ 	.short	(.L_1 - .L_0)
	.align		4
.L_0:
        /*0004*/ 	.word	index@(triton_poi_fused_add_mul_sigmoid_28)
        /*0008*/ 	.word	0x0000000d


	//----- nvinfo : EIATTR_MIN_STACK_SIZE
	.align		4
.L_1:
        /*000c*/ 	.byte	0x04, 0x12
        /*000e*/ 	.short	(.L_3 - .L_2)
	.align		4
.L_2:
        /*0010*/ 	.word	index@(triton_poi_fused_add_mul_sigmoid_28)
        /*0014*/ 	.word	0x00000000


	//----- nvinfo : EIATTR_FRAME_SIZE
	.align		4
.L_3:
        /*0018*/ 	.byte	0x04, 0x11
        /*001a*/ 	.short	(.L_5 - .L_4)
	.align		4
.L_4:
        /*001c*/ 	.word	index@(triton_poi_fused_add_mul_sigmoid_28)
        /*0020*/ 	.word	0x00000000


	//----- nvinfo : EIATTR_MIN_STACK_SIZE
	.align		4
.L_5:
        /*0024*/ 	.byte	0x04, 0x12
        /*0026*/ 	.short	(.L_7 - .L_6)
	.align		4
.L_6:
        /*0028*/ 	.word	index@(triton_poi_fused_add_mul_sigmoid_28)
        /*002c*/ 	.word	0x00000000
.L_7:


//--------------------- .nv.info.triton_poi_fused_add_mul_sigmoid_28 --------------------------
	.section	.nv.info.triton_poi_fused_add_mul_sigmoid_28,"",@"SHT_CUDA_INFO"
	.sectionflags	@""
	.align	4


	//----- nvinfo : EIATTR_CUDA_API_VERSION
	.align		4
        /*0000*/ 	.byte	0x04, 0x37
        /*0002*/ 	.short	(.L_9 - .L_8)
.L_8:
        /*0004*/ 	.word	0x0000007c


	//----- nvinfo : EIATTR_KPARAM_INFO
	.align		4
.L_9:
        /*0008*/ 	.byte	0x04, 0x17
        /*000a*/ 	.short	(.L_11 - .L_10)
.L_10:
        /*000c*/ 	.word	0x00000000
        /*0010*/ 	.short	0x0003
        /*0012*/ 	.short	0x0018
        /*0014*/ 	.byte	0x00, 0xf0, 0x11, 0x00


	//----- nvinfo : EIATTR_KPARAM_INFO
	.align		4
.L_11:
        /*0018*/ 	.byte	0x04, 0x17
        /*001a*/ 	.short	(.L_13 - .L_12)
.L_12:
        /*001c*/ 	.word	0x00000000
        /*0020*/ 	.short	0x0002
        /*0022*/ 	.short	0x0010
        /*0024*/ 	.byte	0x00, 0xf4, 0x21, 0x00


	//----- nvinfo : EIATTR_KPARAM_INFO
	.align		4
.L_13:
        /*0028*/ 	.byte	0x04, 0x17
        /*002a*/ 	.short	(.L_15 - .L_14)
.L_14:
        /*002c*/ 	.word	0x00000000
        /*0030*/ 	.short	0x0001
        /*0032*/ 	.short	0x0008
        /*0034*/ 	.byte	0x00, 0xf4, 0x21, 0x00


	//----- nvinfo : EIATTR_KPARAM_INFO
	.align		4
.L_15:
        /*0038*/ 	.byte	0x04, 0x17
        /*003a*/ 	.short	(.L_17 - .L_16)
.L_16:
        /*003c*/ 	.word	0x00000000
        /*0040*/ 	.short	0x0000
        /*0042*/ 	.short	0x0000
        /*0044*/ 	.byte	0x00, 0xf4, 0x21, 0x00


	//----- nvinfo : EIATTR_SPARSE_MMA_MASK
	.align		4
.L_17:
        /*0048*/ 	.byte	0x03, 0x50
        /*004a*/ 	.short	0x0000


	//----- nvinfo : EIATTR_MAXREG_COUNT
	.align		4
        /*004c*/ 	.byte	0x03, 0x1b
        /*004e*/ 	.short	0x00ff


	//----- nvinfo : EIATTR_EXIT_INSTR_OFFSETS
	.align		4
        /*0050*/ 	.byte	0x04, 0x1c
        /*0052*/ 	.short	(.L_19 - .L_18)


	//   ....[0]....
.L_18:
        /*0054*/ 	.word	0x00000250


	//----- nvinfo : EIATTR_REQNTID
	.align		4
.L_19:
        /*0058*/ 	.byte	0x04, 0x10
        /*005a*/ 	.short	(.L_21 - .L_20)
.L_20:
        /*005c*/ 	.word	0x00000080
        /*0060*/ 	.word	0x00000001
        /*0064*/ 	.word	0x00000001


	//----- nvinfo : EIATTR_CBANK_PARAM_SIZE
	.align		4
.L_21:
        /*0068*/ 	.byte	0x03, 0x19
        /*006a*/ 	.short	0x001c


	//----- nvinfo : EIATTR_PARAM_CBANK
	.align		4
        /*006c*/ 	.byte	0x04, 0x0a
        /*006e*/ 	.short	(.L_23 - .L_22)
	.align		4
.L_22:
        /*0070*/ 	.word	index@(.nv.constant0.triton_poi_fused_add_mul_sigmoid_28)
        /*0074*/ 	.short	0x0210
        /*0076*/ 	.short	0x001c


	//----- nvinfo : EIATTR_SW_WAR
	.align		4
.L_23:
        /*0078*/ 	.byte	0x04, 0x36
        /*007a*/ 	.short	(.L_25 - .L_24)
.L_24:
        /*007c*/ 	.word	0x00000008
.L_25:


//--------------------- .nv.callgraph             --------------------------
	.section	.nv.callgraph,"",@"SHT_CUDA_CALLGRAPH"
	.align	4
	.sectionentsize	8
	.align		4
        /*0000*/ 	.word	0x00000000
	.align		4
        /*0004*/ 	.word	0xffffffff
	.align		4
        /*0008*/ 	.word	0x00000000
	.align		4
        /*000c*/ 	.word	0xfffffffe
	.align		4
        /*0010*/ 	.word	0x00000000
	.align		4
        /*0014*/ 	.word	0xfffffffd
	.align		4
        /*0018*/ 	.word	0x00000000
	.align		4
        /*001c*/ 	.word	0xfffffffc


//--------------------- .text.triton_poi_fused_add_mul_sigmoid_28 --------------------------
	.section	.text.triton_poi_fused_add_mul_sigmoid_28,"ax",@progbits
	.align	128
        .global         triton_poi_fused_add_mul_sigmoid_28
        .type           triton_poi_fused_add_mul_sigmoid_28,@function
        .size           triton_poi_fused_add_mul_sigmoid_28,(.L_x_1 - triton_poi_fused_add_mul_sigmoid_28)
        .other          triton_poi_fused_add_mul_sigmoid_28,@"STO_CUDA_ENTRY STV_DEFAULT"
triton_poi_fused_add_mul_sigmoid_28:
.text.triton_poi_fused_add_mul_sigmoid_28:
[----:B------:R-:W-:Y:S01]  /*0000*/  LDC R1, c[0x0][0x28] ;  /* 0x00000a00ff017b82 */ /* 0x000fe20000000800 */
[----:B------:R-:W1:Y:S07]  /*0010*/  S2R R0, SR_TID.X ;  /* 0x0000000000007919 */ /* 0x000e6e0000002100 */
[----:B------:R-:W2:Y:S01]  /*0020*/  LDC.64 R2, c[0x0][0x218] ;  /* 0x00008600ff027b82 */ /* 0x000ea20000000a00 */
[----:B------:R-:W-:Y:S01]  /*0030*/  ULDC.64 UR4, c[0x0][0x208] ;  /* 0x0000820000047ab9 */ /* 0x000fe20000000a00 */
[----:B------:R-:W3:Y:S01]  /*0040*/  S2R R7, SR_CTAID.X ;  /* 0x0000000000077919 */ /* 0x000ee20000002500 */
[----:B-1----:R-:W-:-:S02]  /*0050*/  SHF.L.U32 R0, R0, 0x2, RZ ;  /* 0x0000000200007819 */ /* 0x002fc400000006ff */
[----:B---3--:R-:W-:Y:S02]  /*0060*/  SHF.R.S32.HI R5, RZ, 0x16, R7 ;  /* 0x00000016ff057819 */ /* 0x008fe40000011407 */
[----:B------:R-:W-:Y:S02]  /*0070*/  LOP3.LUT R0, R0, 0x1fc, RZ, 0xc0, !PT ;  /* 0x000001fc00007812 */ /* 0x000fe400078ec0ff */
[----:B------:R-:W-:Y:S02]  /*0080*/  SGXT R5, R5, 0x1 ;  /* 0x000000010505781a */ /* 0x000fe40000000200 */
[----:B------:R-:W-:-:S04]  /*0090*/  LEA R0, R7, R0, 0x9 ;  /* 0x0000000007007211 */ /* 0x000fc800078e48ff */
[----:B------:R-:W-:-:S04]  /*00a0*/  LEA.HI R5, R5, R0, RZ, 0x6 ;  /* 0x0000000005057211 */ /* 0x000fc800078f30ff */
[----:B------:R-:W-:-:S05]  /*00b0*/  SHF.R.S32.HI R5, RZ, 0x6, R5 ;  /* 0x00000006ff057819 */ /* 0x000fca0000011405 */
[----:B--2---:R-:W-:Y:S02]  /*00c0*/  IMAD.WIDE R2, R5, 0x4, R2 ;  /* 0x0000000405027825 */ /* 0x004fe400078e0202 */
[----:B------:R-:W1:Y:S04]  /*00d0*/  LDC.64 R4, c[0x0][0x210] ;  /* 0x00008400ff047b82 */ /* 0x000e680000000a00 */
[----:B------:R-:W2:Y:S01]  /*00e0*/  LDG.E.EL R2, desc[UR4][R2.64] ;  /* 0x0000000402027981 */ /* 0x000ea2000c2e1900 */
[----:B-1----:R-:W-:-:S06]  /*00f0*/  IMAD.WIDE R4, R0, 0x4, R4 ;  /* 0x0000000400047825 */ /* 0x002fcc00078e0204 */
[----:B------:R-:W3:Y:S01]  /*0100*/  LDG.E.128 R4, desc[UR4][R4.64] ;  /* 0x0000000404047981 */ /* 0x000ee2000c1e1d00 */
[----:B------:R-:W-:Y:S01]  /*0110*/  HFMA2.MMA R10, -RZ, RZ, 1.625, 0 ;  /* 0x3e800000ff0a7435 */ /* 0x000fe200000001ff */
[----:B--2---:R-:W-:Y:S02]  /*0120*/  FADD R8, RZ, -R2 ;  /* 0x80000002ff087221 */ /* 0x004fe40000000000 */
[----:B------:R-:W1:Y:S02]  /*0130*/  LDC.64 R2, c[0x0][0x220] ;  /* 0x00008800ff027b82 */ /* 0x000e640000000a00 */
[----:B------:R-:W-:-:S05]  /*0140*/  FMUL R8, R8, 1.4426950216293334961 ;  /* 0x3fb8aa3b08087820 */ /* 0x000fca0000400000 */
[----:B------:R-:W-:-:S13]  /*0150*/  FSETP.GEU.AND P0, PT, R8, -126, PT ;  /* 0xc2fc00000800780b */ /* 0x000fda0003f0e000 */
[----:B------:R-:W-:-:S04]  /*0160*/  @!P0 FMUL R8, R8, 0.5 ;  /* 0x3f00000008088820 */ /* 0x000fc80000400000 */
[----:B------:R-:W2:Y:S01]  /*0170*/  MUFU.EX2 R9, R8 ;  /* 0x0000000800097308 */ /* 0x000ea20000000800 */
[----:B-1----:R-:W-:-:S04]  /*0180*/  IMAD.WIDE R2, R0, 0x4, R2 ;  /* 0x0000000400027825 */ /* 0x002fc800078e0202 */
[----:B--2---:R-:W-:-:S04]  /*0190*/  @!P0 FMUL R9, R9, R9 ;  /* 0x0000000909098220 */ /* 0x004fc80000400000 */
[----:B------:R-:W-:-:S05]  /*01a0*/  FADD R9, R9, 1 ;  /* 0x3f80000009097421 */ /* 0x000fca0000000000 */
[----:B------:R-:W-:-:S04]  /*01b0*/  FSETP.GT.AND P0, PT, R9, 8.50705917302346158658e+37, PT ;  /* 0x7e8000000900780b */ /* 0x000fc80003f04000 */
[----:B------:R-:W-:-:S09]  /*01c0*/  FSEL R10, R10, 1, P0 ;  /* 0x3f8000000a0a7808 */ /* 0x000fd20000000000 */
[----:B------:R-:W-:-:S06]  /*01d0*/  @P0 FMUL R9, R9, 0.25 ;  /* 0x3e80000009090820 */ /* 0x000fcc0000400000 */
[----:B------:R-:W1:Y:S02]  /*01e0*/  MUFU.RCP R9, R9 ;  /* 0x0000000900097308 */ /* 0x000e640000001000 */
[----:B-1----:R-:W-:-:S04]  /*01f0*/  FMUL R10, R9, R10 ;  /* 0x0000000a090a7220 */ /* 0x002fc80000400000 */
[-C--:B---3--:R-:W-:Y:S01]  /*0200*/  FFMA R4, R4, R10.reuse, R4 ;  /* 0x0000000a04047223 */ /* 0x088fe20000000004 */
[-C--:B------:R-:W-:Y:S01]  /*0210*/  FFMA R5, R5, R10.reuse, R5 ;  /* 0x0000000a05057223 */ /* 0x080fe20000000005 */
[-C--:B------:R-:W-:Y:S01]  /*0220*/  FFMA R6, R6, R10.reuse, R6 ;  /* 0x0000000a06067223 */ /* 0x080fe20000000006 */
[----:B------:R-:W-:-:S05]  /*0230*/  FFMA R7, R7, R10, R7 ;  /* 0x0000000a07077223 */ /* 0x000fca0000000007 */
[----:B------:R-:W-:Y:S01]  /*0240*/  STG.E.128 desc[UR4][R2.64], R4 ;  /* 0x0000000402007986 */ /* 0x000fe2000c101d04 */
[----:B------:R-:W-:Y:S05]  /*0250*/  EXIT ;  /* 0x000000000000794d */ /* 0x000fea0003800000 */
.L_x_0:
[----:B------:R-:W-:-:S00]  /*0260*/  BRA `(.L_x_0) ;  /* 0xfffffffc00fc7947 */ /* 0x000fc0000383ffff */
[----:B------:R-:W-:-:S00]  /*0270*/  NOP ;  /* 0x0000000000007918 */ /* 0x000fc00000000000 */
        /* <DEDUP_REMOVED lines=8> */
.L_x_1:


//--------------------- .nv.constant0.triton_poi_fused_add_mul_sigmoid_28 --------------------------
	.section	.nv.constant0.triton_poi_fused_add_mul_sigmoid_28,"a",@progbits
	.sectionflags	@""
	.align	4
.nv.constant0.triton_poi_fused_add_mul_sigmoid_28:
	.zero		556
